//
// Generated by NVIDIA NVVM Compiler
//
// Compiler Build ID: CL-36424714
// Cuda compilation tools, release 13.0, V13.0.88
// Based on NVVM 20.0.0
//

.version 9.0
.target sm_100
.address_size 64

	// .globl	_Z12squareKernelPii

.visible .entry _Z12squareKernelPii(
	.param .u64 .ptr .align 1 _Z12squareKernelPii_param_0,
	.param .u32 _Z12squareKernelPii_param_1
)
{
	.reg .pred 	%p<2>;
	.reg .b32 	%r<7>;
	.reg .b64 	%rd<5>;

	ld.param.u64 	%rd1, [_Z12squareKernelPii_param_0];
	ld.param.u32 	%r2, [_Z12squareKernelPii_param_1];
	mov.u32 	%r3, %ctaid.x;
	mov.u32 	%r4, %ntid.x;
	mov.u32 	%r5, %tid.x;
	mad.lo.s32 	%r1, %r3, %r4, %r5;
	setp.ge.s32 	%p1, %r1, %r2;
	@%p1 bra 	$L__BB0_2;
	cvta.to.global.u64 	%rd2, %rd1;
	mul.lo.s32 	%r6, %r1, %r1;
	mul.wide.s32 	%rd3, %r1, 4;
	add.s64 	%rd4, %rd2, %rd3;
	st.global.u32 	[%rd4], %r6;
$L__BB0_2:
	ret;

}


// ===== COMPILED SASS (sm_100) =====

	.target	sm_100

	.elftype	@"ET_EXEC"


//--------------------- .note.nv.tkinfo           --------------------------
	.section	.note.nv.tkinfo,"",@"SHT_NOTE"
	.sectionflags	@"SHF_NOTE_NV_TKINFO"
	.tkinfo
        /*0018*/ 	.word	0x00000002
        /*0030*/ 	.string	""
        /*0030*/ 	.string	"ptxas"
        /*0030*/ 	.string	"Cuda compilation tools, release 13.0, V13.0.88"
        /*0030*/ 	.string	"Build cuda_13.0.r13.0/compiler.36424714_0"
        /*0030*/ 	.string	"-arch sm_100 -m 64 "



//--------------------- .note.nv.cuinfo           --------------------------
	.section	.note.nv.cuinfo,"",@"SHT_NOTE"
	.sectionflags	@"SHF_NOTE_NV_CUINFO"
        /*0018*/ 	.short	0x0002
        /*001a*/ 	.short	0x0064
        /*001c*/ 	.short	0x0082
	.zero		2


//--------------------- .nv.info                  --------------------------
	.section	.nv.info,"",@"SHT_CUDA_INFO"
	.align	4


	//----- nvinfo : EIATTR_REGCOUNT
	.align		4
        /*0000*/ 	.byte	0x04, 0x2f
        /*0002*/ 	.short	(.L_1 - .L_0)
	.align		4
.L_0:
        /*0004*/ 	.word	index@(_Z12squareKernelPii)
        /*0008*/ 	.word	0x0000000a


	//----- nvinfo : EIATTR_FRAME_SIZE
	.align		4
.L_1:
        /*000c*/ 	.byte	0x04, 0x11
        /*000e*/ 	.short	(.L_3 - .L_2)
	.align		4
.L_2:
        /*0010*/ 	.word	index@(_Z12squareKernelPii)
        /*0014*/ 	.word	0x00000000


	//----- nvinfo : EIATTR_MIN_STACK_SIZE
	.align		4
.L_3:
        /*0018*/ 	.byte	0x04, 0x12
        /*001a*/ 	.short	(.L_5 - .L_4)
	.align		4
.L_4:
        /*001c*/ 	.word	index@(_Z12squareKernelPii)
        /*0020*/ 	.word	0x00000000
.L_5:


//--------------------- .nv.compat                --------------------------
	.section	.nv.compat,"",@"SHT_CUDA_COMPAT_INFO"
	.align	4
        /*0000*/ 	.byte	0x02, 0x09, 0x00, 0x00, 0x02, 0x02, 0x01, 0x00, 0x02, 0x05, 0x05, 0x00, 0x03, 0x07, 0x01, 0x01
        /*0010*/ 	.byte	0x02, 0x03, 0x00, 0x00, 0x02, 0x06, 0x01, 0x00, 0x04, 0x0b, 0x08, 0x00, 0x09, 0x00, 0x00, 0x00
        /*0020*/ 	.byte	0x00, 0x00, 0x00, 0x00


//--------------------- .nv.info._Z12squareKernelPii --------------------------
	.section	.nv.info._Z12squareKernelPii,"",@"SHT_CUDA_INFO"
	.sectionflags	@""
	.align	4


	//----- nvinfo : EIATTR_CUDA_API_VERSION
	.align		4
        /*0000*/ 	.byte	0x04, 0x37
        /*0002*/ 	.short	(.L_7 - .L_6)
.L_6:
        /*0004*/ 	.word	0x00000082


	//----- nvinfo : EIATTR_KPARAM_INFO
	.align		4
.L_7:
        /*0008*/ 	.byte	0x04, 0x17
        /*000a*/ 	.short	(.L_9 - .L_8)
.L_8:
        /*000c*/ 	.word	0x00000000
        /*0010*/ 	.short	0x0001
        /*0012*/ 	.short	0x0008
        /*0014*/ 	.byte	0x00, 0xf0, 0x11, 0x00


	//----- nvinfo : EIATTR_KPARAM_INFO
	.align		4
.L_9:
        /*0018*/ 	.byte	0x04, 0x17
        /*001a*/ 	.short	(.L_11 - .L_10)
.L_10:
        /*001c*/ 	.word	0x00000000
        /*0020*/ 	.short	0x0000
        /*0022*/ 	.short	0x0000
        /*0024*/ 	.byte	0x00, 0xf5, 0x21, 0x00


	//----- nvinfo : EIATTR_SPARSE_MMA_MASK
	.align		4
.L_11:
        /*0028*/ 	.byte	0x03, 0x50
        /*002a*/ 	.short	0x0000


	//----- nvinfo : EIATTR_MAXREG_COUNT
	.align		4
        /*002c*/ 	.byte	0x03, 0x1b
        /*002e*/ 	.short	0x00ff


	//----- nvinfo : EIATTR_MERCURY_ISA_VERSION
	.align		4
        /*0030*/ 	.byte	0x03, 0x5f
        /*0032*/ 	.short	0x0101


	//----- nvinfo : EIATTR_VRC_CTA_INIT_COUNT
	.align		4
        /*0034*/ 	.byte	0x02, 0x4a
	.zero		1
	.zero		1


	//----- nvinfo : EIATTR_EXIT_INSTR_OFFSETS
	.align		4
        /*0038*/ 	.byte	0x04, 0x1c
        /*003a*/ 	.short	(.L_13 - .L_12)


	//   ....[0]....
.L_12:
        /*003c*/ 	.word	0x00000070


	//   ....[1]....
        /*0040*/ 	.word	0x000000d0


	//----- nvinfo : EIATTR_CBANK_PARAM_SIZE
	.align		4
.L_13:
        /*0044*/ 	.byte	0x03, 0x19
        /*0046*/ 	.short	0x000c


	//----- nvinfo : EIATTR_PARAM_CBANK
	.align		4
        /*0048*/ 	.byte	0x04, 0x0a
        /*004a*/ 	.short	(.L_15 - .L_14)
	.align		4
.L_14:
        /*004c*/ 	.word	index@(.nv.constant0._Z12squareKernelPii)
        /*0050*/ 	.short	0x0380
        /*0052*/ 	.short	0x000c


	//----- nvinfo : EIATTR_SW_WAR
	.align		4
.L_15:
        /*0054*/ 	.byte	0x04, 0x36
        /*0056*/ 	.short	(.L_17 - .L_16)
.L_16:
        /*0058*/ 	.word	0x00000008
.L_17:


//--------------------- .nv.callgraph             --------------------------
	.section	.nv.callgraph,"",@"SHT_CUDA_CALLGRAPH"
	.align	4
	.sectionentsize	8
	.align		4
        /*0000*/ 	.word	0x00000000
	.align		4
        /*0004*/ 	.word	0xffffffff
	.align		4
        /*0008*/ 	.word	0x00000000
	.align		4
        /*000c*/ 	.word	0xfffffffe
	.align		4
        /*0010*/ 	.word	0x00000000
	.align		4
        /*0014*/ 	.word	0xfffffffd
	.align		4
        /*0018*/ 	.word	0x00000000
	.align		4
        /*001c*/ 	.word	0xfffffffc


//--------------------- .text._Z12squareKernelPii --------------------------
	.section	.text._Z12squareKernelPii,"ax",@progbits
	.align	128
        .global         _Z12squareKernelPii
        .type           _Z12squareKernelPii,@function
        .size           _Z12squareKernelPii,(.L_x_1 - _Z12squareKernelPii)
        .other          _Z12squareKernelPii,@"STO_CUDA_ENTRY STV_DEFAULT"
_Z12squareKernelPii:
.text._Z12squareKernelPii:
[----:B------:R-:W-:Y:S01]  /*0000*/  LDC R1, c[0x0][0x37c] ;  /* 0x0000df00ff017b82 */ /* 0x000fe20000000800 */
[----:B------:R-:W0:Y:S07]  /*0010*/  S2R R0, SR_TID.X ;  /* 0x0000000000007919 */ /* 0x000e2e0000002100 */
[----:B------:R-:W0:Y:S01]  /*0020*/  S2UR UR4, SR_CTAID.X ;  /* 0x00000000000479c3 */ /* 0x000e220000002500 */
[----:B------:R-:W1:Y:S07]  /*0030*/  LDCU UR5, c[0x0][0x388] ;  /* 0x00007100ff0577ac */ /* 0x000e6e0008000800 */
[----:B------:R-:W0:Y:S02]  /*0040*/  LDC R5, c[0x0][0x360] ;  /* 0x0000d800ff057b82 */ /* 0x000e240000000800 */
[----:B0-----:R-:W-:-:S05]  /*0050*/  IMAD R5, R5, UR4, R0 ;  /* 0x0000000405057c24 */ /* 0x001fca000f8e0200 */
[----:B-1----:R-:W-:-:S13]  /*0060*/  ISETP.GE.AND P0, PT, R5, UR5, PT ;  /* 0x0000000505007c0c */ /* 0x002fda000bf06270 */
[----:B------:R-:W-:Y:S05]  /*0070*/  @P0 EXIT ;  /* 0x000000000000094d */ /* 0x000fea0003800000 */
[----:B------:R-:W0:Y:S01]  /*0080*/  LDC.64 R2, c[0x0][0x380] ;  /* 0x0000e000ff027b82 */ /* 0x000e220000000a00 */
[----:B------:R-:W1:Y:S01]  /*0090*/  LDCU.64 UR4, c[0x0][0x358] ;  /* 0x00006b00ff0477ac */ /* 0x000e620008000a00 */
[C---:B------:R-:W-:Y:S02]  /*00a0*/  IMAD R7, R5.reuse, R5, RZ ;  /* 0x0000000505077224 */ /* 0x040fe400078e02ff */
[----:B0-----:R-:W-:-:S05]  /*00b0*/  IMAD.WIDE R2, R5, 0x4, R2 ;  /* 0x0000000405027825 */ /* 0x001fca00078e0202 */
[----:B-1----:R-:W-:Y:S01]  /*00c0*/  STG.E desc[UR4][R2.64], R7 ;  /* 0x0000000702007986 */ /* 0x002fe2000c101904 */
[----:B------:R-:W-:Y:S05]  /*00d0*/  EXIT ;  /* 0x000000000000794d */ /* 0x000fea0003800000 */
.L_x_0:
[----:B------:R-:W-:-:S00]  /*00e0*/  BRA `(.L_x_0) ;  /* 0xfffffffc00fc7947 */ /* 0x000fc0000383ffff */
[----:B------:R-:W-:-:S00]  /*00f0*/  NOP ;  /* 0x0000000000007918 */ /* 0x000fc00000000000 */
        /* <DEDUP_REMOVED lines=8> */
.L_x_1:


//--------------------- .nv.shared.reserved.0     --------------------------
	.section	.nv.shared.reserved.0,"aw",@nobits
	.weak		__nv_reservedSMEM_offset_0_alias
	.size		__nv_reservedSMEM_offset_0_alias, 0, 64
	.other		__nv_reservedSMEM_offset_0_alias,@"STO_CUDA_RESERVED_SHARED STV_DEFAULT"
__nv_reservedSMEM_offset_0_alias:
	.zero		0
	.zero		64


//--------------------- .nv.constant0._Z12squareKernelPii --------------------------
	.section	.nv.constant0._Z12squareKernelPii,"a",@progbits
	.sectionflags	@""
	.align	4
.nv.constant0._Z12squareKernelPii:
	.zero		908


//--------------------- SYMBOLS --------------------------

	.type		.nv.reservedSmem.offset0,@object
	.size		.nv.reservedSmem.offset0,0x4
